//
// Generated by NVIDIA NVVM Compiler
//
// Compiler Build ID: CL-36424714
// Cuda compilation tools, release 13.0, V13.0.88
// Based on NVVM 20.0.0
//

.version 9.0
.target sm_100
.address_size 64

	// .globl	_Z16sumAccelerationsPPA3_dS0_S0_S0_

.visible .entry _Z16sumAccelerationsPPA3_dS0_S0_S0_(
	.param .u64 .ptr .align 1 _Z16sumAccelerationsPPA3_dS0_S0_S0__param_0,
	.param .u64 .ptr .align 1 _Z16sumAccelerationsPPA3_dS0_S0_S0__param_1,
	.param .u64 .ptr .align 1 _Z16sumAccelerationsPPA3_dS0_S0_S0__param_2,
	.param .u64 .ptr .align 1 _Z16sumAccelerationsPPA3_dS0_S0_S0__param_3
)
{
	.reg .pred 	%p<3>;
	.reg .b32 	%r<9>;
	.reg .b64 	%rd<12>;
	.reg .b64 	%fd<51>;

	ld.param.u64 	%rd2, [_Z16sumAccelerationsPPA3_dS0_S0_S0__param_1];
	ld.param.u64 	%rd3, [_Z16sumAccelerationsPPA3_dS0_S0_S0__param_2];
	ld.param.u64 	%rd4, [_Z16sumAccelerationsPPA3_dS0_S0_S0__param_3];
	mov.u32 	%r4, %ctaid.x;
	mov.u32 	%r5, %ntid.x;
	mov.u32 	%r6, %tid.x;
	mad.lo.s32 	%r1, %r4, %r5, %r6;
	setp.gt.s32 	%p1, %r1, 999;
	@%p1 bra 	$L__BB0_4;
	cvta.to.global.u64 	%rd5, %rd2;
	mul.wide.s32 	%rd6, %r1, 24;
	add.s64 	%rd1, %rd5, %rd6;
	ld.global.f64 	%fd50, [%rd1];
	ld.global.f64 	%fd49, [%rd1+8];
	ld.global.f64 	%fd48, [%rd1+16];
	mov.b32 	%r8, 0;
$L__BB0_2:
	add.f64 	%fd10, %fd50, 0d4014000000000000;
	add.f64 	%fd11, %fd49, 0d4014000000000000;
	add.f64 	%fd12, %fd48, 0d4014000000000000;
	add.f64 	%fd13, %fd10, 0d4014000000000000;
	add.f64 	%fd14, %fd11, 0d4014000000000000;
	add.f64 	%fd15, %fd12, 0d4014000000000000;
	add.f64 	%fd16, %fd13, 0d4014000000000000;
	add.f64 	%fd17, %fd14, 0d4014000000000000;
	add.f64 	%fd18, %fd15, 0d4014000000000000;
	add.f64 	%fd19, %fd16, 0d4014000000000000;
	add.f64 	%fd20, %fd17, 0d4014000000000000;
	add.f64 	%fd21, %fd18, 0d4014000000000000;
	add.f64 	%fd22, %fd19, 0d4014000000000000;
	add.f64 	%fd23, %fd20, 0d4014000000000000;
	add.f64 	%fd24, %fd21, 0d4014000000000000;
	add.f64 	%fd25, %fd22, 0d4014000000000000;
	add.f64 	%fd26, %fd23, 0d4014000000000000;
	add.f64 	%fd27, %fd24, 0d4014000000000000;
	add.f64 	%fd28, %fd25, 0d4014000000000000;
	add.f64 	%fd29, %fd26, 0d4014000000000000;
	add.f64 	%fd30, %fd27, 0d4014000000000000;
	add.f64 	%fd50, %fd28, 0d4014000000000000;
	add.f64 	%fd49, %fd29, 0d4014000000000000;
	add.f64 	%fd48, %fd30, 0d4014000000000000;
	add.s32 	%r8, %r8, 8;
	setp.ne.s32 	%p2, %r8, 1000;
	@%p2 bra 	$L__BB0_2;
	st.global.f64 	[%rd1], %fd50;
	st.global.f64 	[%rd1+8], %fd49;
	st.global.f64 	[%rd1+16], %fd48;
	cvta.to.global.u64 	%rd7, %rd3;
	add.s64 	%rd9, %rd7, %rd6;
	cvta.to.global.u64 	%rd10, %rd4;
	add.s64 	%rd11, %rd10, %rd6;
	ld.global.f64 	%fd31, [%rd9];
	add.f64 	%fd32, %fd50, %fd31;
	st.global.f64 	[%rd9], %fd32;
	ld.global.f64 	%fd33, [%rd1];
	ld.global.f64 	%fd34, [%rd11];
	add.f64 	%fd35, %fd33, %fd34;
	st.global.f64 	[%rd11], %fd35;
	ld.global.f64 	%fd36, [%rd1+8];
	ld.global.f64 	%fd37, [%rd9+8];
	add.f64 	%fd38, %fd36, %fd37;
	st.global.f64 	[%rd9+8], %fd38;
	ld.global.f64 	%fd39, [%rd1+8];
	ld.global.f64 	%fd40, [%rd11+8];
	add.f64 	%fd41, %fd39, %fd40;
	st.global.f64 	[%rd11+8], %fd41;
	ld.global.f64 	%fd42, [%rd1+16];
	ld.global.f64 	%fd43, [%rd9+16];
	add.f64 	%fd44, %fd42, %fd43;
	st.global.f64 	[%rd9+16], %fd44;
	ld.global.f64 	%fd45, [%rd1+16];
	ld.global.f64 	%fd46, [%rd11+16];
	add.f64 	%fd47, %fd45, %fd46;
	st.global.f64 	[%rd11+16], %fd47;
$L__BB0_4:
	ret;

}


// ===== COMPILED SASS (sm_100) =====

	.target	sm_100

	.elftype	@"ET_EXEC"


//--------------------- .note.nv.tkinfo           --------------------------
	.section	.note.nv.tkinfo,"",@"SHT_NOTE"
	.sectionflags	@"SHF_NOTE_NV_TKINFO"
	.tkinfo
        /*0018*/ 	.word	0x00000002
        /*0030*/ 	.string	""
        /*0030*/ 	.string	"ptxas"
        /*0030*/ 	.string	"Cuda compilation tools, release 13.0, V13.0.88"
        /*0030*/ 	.string	"Build cuda_13.0.r13.0/compiler.36424714_0"
        /*0030*/ 	.string	"-arch sm_100 -m 64 "



//--------------------- .note.nv.cuinfo           --------------------------
	.section	.note.nv.cuinfo,"",@"SHT_NOTE"
	.sectionflags	@"SHF_NOTE_NV_CUINFO"
        /*0018*/ 	.short	0x0002
        /*001a*/ 	.short	0x0064
        /*001c*/ 	.short	0x0082
	.zero		2


//--------------------- .nv.info                  --------------------------
	.section	.nv.info,"",@"SHT_CUDA_INFO"
	.align	4


	//----- nvinfo : EIATTR_REGCOUNT
	.align		4
        /*0000*/ 	.byte	0x04, 0x2f
        /*0002*/ 	.short	(.L_1 - .L_0)
	.align		4
.L_0:
        /*0004*/ 	.word	index@(_Z16sumAccelerationsPPA3_dS0_S0_S0_)
        /*0008*/ 	.word	0x00000016


	//----- nvinfo : EIATTR_FRAME_SIZE
	.align		4
.L_1:
        /*000c*/ 	.byte	0x04, 0x11
        /*000e*/ 	.short	(.L_3 - .L_2)
	.align		4
.L_2:
        /*0010*/ 	.word	index@(_Z16sumAccelerationsPPA3_dS0_S0_S0_)
        /*0014*/ 	.word	0x00000000


	//----- nvinfo : EIATTR_MIN_STACK_SIZE
	.align		4
.L_3:
        /*0018*/ 	.byte	0x04, 0x12
        /*001a*/ 	.short	(.L_5 - .L_4)
	.align		4
.L_4:
        /*001c*/ 	.word	index@(_Z16sumAccelerationsPPA3_dS0_S0_S0_)
        /*0020*/ 	.word	0x00000000
.L_5:


//--------------------- .nv.compat                --------------------------
	.section	.nv.compat,"",@"SHT_CUDA_COMPAT_INFO"
	.align	4
        /*0000*/ 	.byte	0x02, 0x09, 0x00, 0x00, 0x02, 0x02, 0x01, 0x00, 0x02, 0x05, 0x05, 0x00, 0x03, 0x07, 0x01, 0x01
        /*0010*/ 	.byte	0x02, 0x03, 0x00, 0x00, 0x02, 0x06, 0x01, 0x00, 0x04, 0x0b, 0x08, 0x00, 0x01, 0x00, 0x00, 0x00
        /*0020*/ 	.byte	0x00, 0x00, 0x00, 0x00


//--------------------- .nv.info._Z16sumAccelerationsPPA3_dS0_S0_S0_ --------------------------
	.section	.nv.info._Z16sumAccelerationsPPA3_dS0_S0_S0_,"",@"SHT_CUDA_INFO"
	.sectionflags	@""
	.align	4


	//----- nvinfo : EIATTR_CUDA_API_VERSION
	.align		4
        /*0000*/ 	.byte	0x04, 0x37
        /*0002*/ 	.short	(.L_7 - .L_6)
.L_6:
        /*0004*/ 	.word	0x00000082


	//----- nvinfo : EIATTR_KPARAM_INFO
	.align		4
.L_7:
        /*0008*/ 	.byte	0x04, 0x17
        /*000a*/ 	.short	(.L_9 - .L_8)
.L_8:
        /*000c*/ 	.word	0x00000000
        /*0010*/ 	.short	0x0003
        /*0012*/ 	.short	0x0018
        /*0014*/ 	.byte	0x00, 0xf5, 0x21, 0x00


	//----- nvinfo : EIATTR_KPARAM_INFO
	.align		4
.L_9:
        /*0018*/ 	.byte	0x04, 0x17
        /*001a*/ 	.short	(.L_11 - .L_10)
.L_10:
        /*001c*/ 	.word	0x00000000
        /*0020*/ 	.short	0x0002
        /*0022*/ 	.short	0x0010
        /*0024*/ 	.byte	0x00, 0xf5, 0x21, 0x00


	//----- nvinfo : EIATTR_KPARAM_INFO
	.align		4
.L_11:
        /*0028*/ 	.byte	0x04, 0x17
        /*002a*/ 	.short	(.L_13 - .L_12)
.L_12:
        /*002c*/ 	.word	0x00000000
        /*0030*/ 	.short	0x0001
        /*0032*/ 	.short	0x0008
        /*0034*/ 	.byte	0x00, 0xf5, 0x21, 0x00


	//----- nvinfo : EIATTR_KPARAM_INFO
	.align		4
.L_13:
        /*0038*/ 	.byte	0x04, 0x17
        /*003a*/ 	.short	(.L_15 - .L_14)
.L_14:
        /*003c*/ 	.word	0x00000000
        /*0040*/ 	.short	0x0000
        /*0042*/ 	.short	0x0000
        /*0044*/ 	.byte	0x00, 0xf5, 0x21, 0x00


	//----- nvinfo : EIATTR_SPARSE_MMA_MASK
	.align		4
.L_15:
        /*0048*/ 	.byte	0x03, 0x50
        /*004a*/ 	.short	0x0000


	//----- nvinfo : EIATTR_MAXREG_COUNT
	.align		4
        /*004c*/ 	.byte	0x03, 0x1b
        /*004e*/ 	.short	0x00ff


	//----- nvinfo : EIATTR_MERCURY_ISA_VERSION
	.align		4
        /*0050*/ 	.byte	0x03, 0x5f
        /*0052*/ 	.short	0x0101


	//----- nvinfo : EIATTR_VRC_CTA_INIT_COUNT
	.align		4
        /*0054*/ 	.byte	0x02, 0x4a
	.zero		1
	.zero		1


	//----- nvinfo : EIATTR_EXIT_INSTR_OFFSETS
	.align		4
        /*0058*/ 	.byte	0x04, 0x1c
        /*005a*/ 	.short	(.L_17 - .L_16)


	//   ....[0]....
.L_16:
        /*005c*/ 	.word	0x00000060


	//   ....[1]....
        /*0060*/ 	.word	0x00001670


	//----- nvinfo : EIATTR_CBANK_PARAM_SIZE
	.align		4
.L_17:
        /*0064*/ 	.byte	0x03, 0x19
        /*0066*/ 	.short	0x0020


	//----- nvinfo : EIATTR_PARAM_CBANK
	.align		4
        /*0068*/ 	.byte	0x04, 0x0a
        /*006a*/ 	.short	(.L_19 - .L_18)
	.align		4
.L_18:
        /*006c*/ 	.word	index@(.nv.constant0._Z16sumAccelerationsPPA3_dS0_S0_S0_)
        /*0070*/ 	.short	0x0380
        /*0072*/ 	.short	0x0020


	//----- nvinfo : EIATTR_SW_WAR
	.align		4
.L_19:
        /*0074*/ 	.byte	0x04, 0x36
        /*0076*/ 	.short	(.L_21 - .L_20)
.L_20:
        /*0078*/ 	.word	0x00000008
.L_21:


//--------------------- .nv.callgraph             --------------------------
	.section	.nv.callgraph,"",@"SHT_CUDA_CALLGRAPH"
	.align	4
	.sectionentsize	8
	.align		4
        /*0000*/ 	.word	0x00000000
	.align		4
        /*0004*/ 	.word	0xffffffff
	.align		4
        /*0008*/ 	.word	0x00000000
	.align		4
        /*000c*/ 	.word	0xfffffffe
	.align		4
        /*0010*/ 	.word	0x00000000
	.align		4
        /*0014*/ 	.word	0xfffffffd
	.align		4
        /*0018*/ 	.word	0x00000000
	.align		4
        /*001c*/ 	.word	0xfffffffc


//--------------------- .text._Z16sumAccelerationsPPA3_dS0_S0_S0_ --------------------------
	.section	.text._Z16sumAccelerationsPPA3_dS0_S0_S0_,"ax",@progbits
	.align	128
        .global         _Z16sumAccelerationsPPA3_dS0_S0_S0_
        .type           _Z16sumAccelerationsPPA3_dS0_S0_S0_,@function
        .size           _Z16sumAccelerationsPPA3_dS0_S0_S0_,(.L_x_2 - _Z16sumAccelerationsPPA3_dS0_S0_S0_)
        .other          _Z16sumAccelerationsPPA3_dS0_S0_S0_,@"STO_CUDA_ENTRY STV_DEFAULT"
_Z16sumAccelerationsPPA3_dS0_S0_S0_:
.text._Z16sumAccelerationsPPA3_dS0_S0_S0_:
[----:B------:R-:W-:Y:S01]  /*0000*/  LDC R1, c[0x0][0x37c] ;  /* 0x0000df00ff017b82 */ /* 0x000fe20000000800 */
[----:B------:R-:W0:Y:S07]  /*0010*/  S2R R3, SR_TID.X ;  /* 0x0000000000037919 */ /* 0x000e2e0000002100 */
[----:B------:R-:W0:Y:S08]  /*0020*/  S2UR UR4, SR_CTAID.X ;  /* 0x00000000000479c3 */ /* 0x000e300000002500 */
[----:B------:R-:W0:Y:S02]  /*0030*/  LDC R0, c[0x0][0x360] ;  /* 0x0000d800ff007b82 */ /* 0x000e240000000800 */
[----:B0-----:R-:W-:-:S05]  /*0040*/  IMAD R0, R0, UR4, R3 ;  /* 0x0000000400007c24 */ /* 0x001fca000f8e0203 */
[----:B------:R-:W-:-:S13]  /*0050*/  ISETP.GT.AND P0, PT, R0, 0x3e7, PT ;  /* 0x000003e70000780c */ /* 0x000fda0003f04270 */
[----:B------:R-:W-:Y:S05]  /*0060*/  @P0 EXIT ;  /* 0x000000000000094d */ /* 0x000fea0003800000 */
[----:B------:R-:W0:Y:S01]  /*0070*/  LDC.64 R2, c[0x0][0x388] ;  /* 0x0000e200ff027b82 */ /* 0x000e220000000a00 */
[----:B------:R-:W1:Y:S01]  /*0080*/  LDCU.64 UR6, c[0x0][0x358] ;  /* 0x00006b00ff0677ac */ /* 0x000e620008000a00 */
[----:B0-----:R-:W-:-:S05]  /*0090*/  IMAD.WIDE R2, R0, 0x18, R2 ;  /* 0x0000001800027825 */ /* 0x001fca00078e0202 */
[----:B-1----:R-:W2:Y:S04]  /*00a0*/  LDG.E.64 R4, desc[UR6][R2.64] ;  /* 0x0000000602047981 */ /* 0x002ea8000c1e1b00 */
[----:B------:R-:W3:Y:S04]  /*00b0*/  LDG.E.64 R6, desc[UR6][R2.64+0x8] ;  /* 0x0000080602067981 */ /* 0x000ee8000c1e1b00 */
[----:B------:R-:W4:Y:S01]  /*00c0*/  LDG.E.64 R8, desc[UR6][R2.64+0x10] ;  /* 0x0000100602087981 */ /* 0x000f22000c1e1b00 */
[----:B------:R-:W-:Y:S01]  /*00d0*/  UMOV UR4, 0x28 ;  /* 0x0000002800047882 */ /* 0x000fe20000000000 */
[----:B--2---:R-:W-:-:S02]  /*00e0*/  DADD R4, R4, 5 ;  /* 0x4014000004047429 */ /* 0x004fc40000000000 */
[----:B---3--:R-:W-:Y:S02]  /*00f0*/  DADD R6, R6, 5 ;  /* 0x4014000006067429 */ /* 0x008fe40000000000 */
[----:B----4-:R-:W-:-:S04]  /*0100*/  DADD R8, R8, 5 ;  /* 0x4014000008087429 */ /* 0x010fc80000000000 */
[----:B------:R-:W-:Y:S02]  /*0110*/  DADD R4, R4, 5 ;  /* 0x4014000004047429 */ /* 0x000fe40000000000 */
[----:B------:R-:W-:Y:S02]  /*0120*/  DADD R6, R6, 5 ;  /* 0x4014000006067429 */ /* 0x000fe40000000000 */
[----:B------:R-:W-:-:S04]  /*0130*/  DADD R8, R8, 5 ;  /* 0x4014000008087429 */ /* 0x000fc80000000000 */
        /* <DEDUP_REMOVED lines=113> */
[----:B------:R-:W-:-:S11]  /*0850*/  DADD R12, R12, 5 ;  /* 0x401400000c0c7429 */ /* 0x000fd60000000000 */
.L_x_0:
[----:B------:R-:W-:Y:S01]  /*0860*/  DADD R8, R8, 5 ;  /* 0x4014000008087429 */ /* 0x000fe20000000000 */
[----:B------:R-:W-:Y:S01]  /*0870*/  UIADD3 UR4, UPT, UPT, UR4, 0x40, URZ ;  /* 0x0000004004047890 */ /* 0x000fe2000fffe0ff */
[----:B------:R-:W-:Y:S02]  /*0880*/  DADD R10, R10, 5 ;  /* 0x401400000a0a7429 */ /* 0x000fe40000000000 */
[----:B------:R-:W-:Y:S01]  /*0890*/  DADD R12, R12, 5 ;  /* 0x401400000c0c7429 */ /* 0x000fe20000000000 */
[----:B------:R-:W-:-:S03]  /*08a0*/  UISETP.NE.AND UP0, UPT, UR4, 0x3e8, UPT ;  /* 0x000003e80400788c */ /* 0x000fc6000bf05270 */
        /* <DEDUP_REMOVED lines=188> */
[----:B------:R-:W-:Y:S01]  /*1470*/  DADD R12, R12, 5 ;  /* 0x401400000c0c7429 */ /* 0x000fe20000000000 */
[----:B------:R-:W-:Y:S10]  /*1480*/  BRA.U UP0, `(.L_x_0) ;  /* 0xfffffff100f47547 */ /* 0x000ff4000b83ffff */
[----:B------:R-:W0:Y:S01]  /*1490*/  LDC.64 R4, c[0x0][0x390] ;  /* 0x0000e400ff047b82 */ /* 0x000e220000000a00 */
[----:B------:R1:W-:Y:S04]  /*14a0*/  STG.E.64 desc[UR6][R2.64+0x8], R10 ;  /* 0x0000080a02007986 */ /* 0x0003e8000c101b06 */
[----:B------:R-:W-:Y:S03]  /*14b0*/  STG.E.64 desc[UR6][R2.64+0x10], R12 ;  /* 0x0000100c02007986 */ /* 0x000fe6000c101b06 */
[----:B------:R-:W2:Y:S01]  /*14c0*/  LDC.64 R16, c[0x0][0x398] ;  /* 0x0000e600ff107b82 */ /* 0x000ea20000000a00 */
[----:B------:R3:W-:Y:S01]  /*14d0*/  STG.E.64 desc[UR6][R2.64], R8 ;  /* 0x0000000802007986 */ /* 0x0007e2000c101b06 */
[----:B0-----:R-:W-:-:S05]  /*14e0*/  IMAD.WIDE R4, R0, 0x18, R4 ;  /* 0x0000001800047825 */ /* 0x001fca00078e0204 */
[----:B------:R-:W4:Y:S02]  /*14f0*/  LDG.E.64 R6, desc[UR6][R4.64] ;  /* 0x0000000604067981 */ /* 0x000f24000c1e1b00 */
[----:B----4-:R-:W-:Y:S01]  /*1500*/  DADD R14, R8, R6 ;  /* 0x00000000080e7229 */ /* 0x010fe20000000006 */
[----:B--2---:R-:W-:-:S06]  /*1510*/  IMAD.WIDE R6, R0, 0x18, R16 ;  /* 0x0000001800067825 */ /* 0x004fcc00078e0210 */
[----:B------:R0:W-:Y:S04]  /*1520*/  STG.E.64 desc[UR6][R4.64], R14 ;  /* 0x0000000e04007986 */ /* 0x0001e8000c101b06 */
[----:B------:R-:W2:Y:S04]  /*1530*/  LDG.E.64 R16, desc[UR6][R2.64] ;  /* 0x0000000602107981 */ /* 0x000ea8000c1e1b00 */
[----:B------:R-:W2:Y:S02]  /*1540*/  LDG.E.64 R18, desc[UR6][R6.64] ;  /* 0x0000000606127981 */ /* 0x000ea4000c1e1b00 */
[----:B--2---:R-:W-:-:S07]  /*1550*/  DADD R16, R16, R18 ;  /* 0x0000000010107229 */ /* 0x004fce0000000012 */
[----:B------:R2:W-:Y:S04]  /*1560*/  STG.E.64 desc[UR6][R6.64], R16 ;  /* 0x0000001006007986 */ /* 0x0005e8000c101b06 */
[----:B-1----:R-:W4:Y:S04]  /*1570*/  LDG.E.64 R10, desc[UR6][R2.64+0x8] ;  /* 0x00000806020a7981 */ /* 0x002f28000c1e1b00 */
[----:B---3--:R-:W4:Y:S02]  /*1580*/  LDG.E.64 R8, desc[UR6][R4.64+0x8] ;  /* 0x0000080604087981 */ /* 0x008f24000c1e1b00 */
[----:B----4-:R-:W-:-:S07]  /*1590*/  DADD R8, R10, R8 ;  /* 0x000000000a087229 */ /* 0x010fce0000000008 */
[----:B------:R-:W-:Y:S04]  /*15a0*/  STG.E.64 desc[UR6][R4.64+0x8], R8 ;  /* 0x0000080804007986 */ /* 0x000fe8000c101b06 */
[----:B------:R-:W3:Y:S04]  /*15b0*/  LDG.E.64 R10, desc[UR6][R2.64+0x8] ;  /* 0x00000806020a7981 */ /* 0x000ee8000c1e1b00 */
[----:B------:R-:W3:Y:S02]  /*15c0*/  LDG.E.64 R12, desc[UR6][R6.64+0x8] ;  /* 0x00000806060c7981 */ /* 0x000ee4000c1e1b00 */
[----:B---3--:R-:W-:-:S07]  /*15d0*/  DADD R10, R10, R12 ;  /* 0x000000000a0a7229 */ /* 0x008fce000000000c */
[----:B------:R-:W-:Y:S04]  /*15e0*/  STG.E.64 desc[UR6][R6.64+0x8], R10 ;  /* 0x0000080a06007986 */ /* 0x000fe8000c101b06 */
[----:B------:R-:W3:Y:S04]  /*15f0*/  LDG.E.64 R12, desc[UR6][R2.64+0x10] ;  /* 0x00001006020c7981 */ /* 0x000ee8000c1e1b00 */
[----:B0-----:R-:W3:Y:S02]  /*1600*/  LDG.E.64 R14, desc[UR6][R4.64+0x10] ;  /* 0x00001006040e7981 */ /* 0x001ee4000c1e1b00 */
[----:B---3--:R-:W-:-:S07]  /*1610*/  DADD R12, R12, R14 ;  /* 0x000000000c0c7229 */ /* 0x008fce000000000e */
[----:B------:R-:W-:Y:S04]  /*1620*/  STG.E.64 desc[UR6][R4.64+0x10], R12 ;  /* 0x0000100c04007986 */ /* 0x000fe8000c101b06 */
[----:B------:R-:W3:Y:S04]  /*1630*/  LDG.E.64 R14, desc[UR6][R2.64+0x10] ;  /* 0x00001006020e7981 */ /* 0x000ee8000c1e1b00 */
[----:B--2---:R-:W3:Y:S02]  /*1640*/  LDG.E.64 R16, desc[UR6][R6.64+0x10] ;  /* 0x0000100606107981 */ /* 0x004ee4000c1e1b00 */
[----:B---3--:R-:W-:-:S07]  /*1650*/  DADD R14, R14, R16 ;  /* 0x000000000e0e7229 */ /* 0x008fce0000000010 */
[----:B------:R-:W-:Y:S01]  /*1660*/  STG.E.64 desc[UR6][R6.64+0x10], R14 ;  /* 0x0000100e06007986 */ /* 0x000fe2000c101b06 */
[----:B------:R-:W-:Y:S05]  /*1670*/  EXIT ;  /* 0x000000000000794d */ /* 0x000fea0003800000 */
.L_x_1:
[----:B------:R-:W-:-:S00]  /*1680*/  BRA `(.L_x_1) ;  /* 0xfffffffc00fc7947 */ /* 0x000fc0000383ffff */
[----:B------:R-:W-:-:S00]  /*1690*/  NOP ;  /* 0x0000000000007918 */ /* 0x000fc00000000000 */
        /* <DEDUP_REMOVED lines=14> */
.L_x_2:


//--------------------- .nv.shared.reserved.0     --------------------------
	.section	.nv.shared.reserved.0,"aw",@nobits
	.weak		__nv_reservedSMEM_offset_0_alias
	.size		__nv_reservedSMEM_offset_0_alias, 0, 64
	.other		__nv_reservedSMEM_offset_0_alias,@"STO_CUDA_RESERVED_SHARED STV_DEFAULT"
__nv_reservedSMEM_offset_0_alias:
	.zero		0
	.zero		64


//--------------------- .nv.constant0._Z16sumAccelerationsPPA3_dS0_S0_S0_ --------------------------
	.section	.nv.constant0._Z16sumAccelerationsPPA3_dS0_S0_S0_,"a",@progbits
	.sectionflags	@""
	.align	4
.nv.constant0._Z16sumAccelerationsPPA3_dS0_S0_S0_:
	.zero		928


//--------------------- SYMBOLS --------------------------

	.type		.nv.reservedSmem.offset0,@object
	.size		.nv.reservedSmem.offset0,0x4
